//
// Generated by NVIDIA NVVM Compiler
//
// Compiler Build ID: CL-36424714
// Cuda compilation tools, release 13.0, V13.0.88
// Based on NVVM 20.0.0
//

.version 9.0
.target sm_100
.address_size 64

	// .globl	_Z9LeakyRELUPfS_if

.visible .entry _Z9LeakyRELUPfS_if(
	.param .u64 .ptr .align 1 _Z9LeakyRELUPfS_if_param_0,
	.param .u64 .ptr .align 1 _Z9LeakyRELUPfS_if_param_1,
	.param .u32 _Z9LeakyRELUPfS_if_param_2,
	.param .f32 _Z9LeakyRELUPfS_if_param_3
)
{
	.reg .pred 	%p<3>;
	.reg .b32 	%r<6>;
	.reg .b32 	%f<4>;
	.reg .b64 	%rd<11>;

	ld.param.u64 	%rd2, [_Z9LeakyRELUPfS_if_param_0];
	ld.param.u64 	%rd3, [_Z9LeakyRELUPfS_if_param_1];
	ld.param.u32 	%r2, [_Z9LeakyRELUPfS_if_param_2];
	ld.param.f32 	%f2, [_Z9LeakyRELUPfS_if_param_3];
	cvta.to.global.u64 	%rd1, %rd3;
	mov.u32 	%r3, %ctaid.x;
	mov.u32 	%r4, %ntid.x;
	mov.u32 	%r5, %tid.x;
	mad.lo.s32 	%r1, %r3, %r4, %r5;
	setp.ge.s32 	%p1, %r1, %r2;
	@%p1 bra 	$L__BB0_4;
	cvta.to.global.u64 	%rd4, %rd2;
	mul.wide.s32 	%rd5, %r1, 4;
	add.s64 	%rd6, %rd4, %rd5;
	ld.global.f32 	%f1, [%rd6];
	setp.ltu.f32 	%p2, %f1, 0f00000000;
	@%p2 bra 	$L__BB0_3;
	add.s64 	%rd8, %rd1, %rd5;
	st.global.f32 	[%rd8], %f1;
	bra.uni 	$L__BB0_4;
$L__BB0_3:
	mul.f32 	%f3, %f2, %f1;
	add.s64 	%rd10, %rd1, %rd5;
	st.global.f32 	[%rd10], %f3;
$L__BB0_4:
	ret;

}


// ===== COMPILED SASS (sm_100) =====

	.target	sm_100

	.elftype	@"ET_EXEC"


//--------------------- .note.nv.tkinfo           --------------------------
	.section	.note.nv.tkinfo,"",@"SHT_NOTE"
	.sectionflags	@"SHF_NOTE_NV_TKINFO"
	.tkinfo
        /*0018*/ 	.word	0x00000002
        /*0030*/ 	.string	""
        /*0030*/ 	.string	"ptxas"
        /*0030*/ 	.string	"Cuda compilation tools, release 13.0, V13.0.88"
        /*0030*/ 	.string	"Build cuda_13.0.r13.0/compiler.36424714_0"
        /*0030*/ 	.string	"-arch sm_100 -m 64 "



//--------------------- .note.nv.cuinfo           --------------------------
	.section	.note.nv.cuinfo,"",@"SHT_NOTE"
	.sectionflags	@"SHF_NOTE_NV_CUINFO"
        /*0018*/ 	.short	0x0002
        /*001a*/ 	.short	0x0064
        /*001c*/ 	.short	0x0082
	.zero		2


//--------------------- .nv.info                  --------------------------
	.section	.nv.info,"",@"SHT_CUDA_INFO"
	.align	4


	//----- nvinfo : EIATTR_REGCOUNT
	.align		4
        /*0000*/ 	.byte	0x04, 0x2f
        /*0002*/ 	.short	(.L_1 - .L_0)
	.align		4
.L_0:
        /*0004*/ 	.word	index@(_Z9LeakyRELUPfS_if)
        /*0008*/ 	.word	0x0000000c


	//----- nvinfo : EIATTR_FRAME_SIZE
	.align		4
.L_1:
        /*000c*/ 	.byte	0x04, 0x11
        /*000e*/ 	.short	(.L_3 - .L_2)
	.align		4
.L_2:
        /*0010*/ 	.word	index@(_Z9LeakyRELUPfS_if)
        /*0014*/ 	.word	0x00000000


	//----- nvinfo : EIATTR_MIN_STACK_SIZE
	.align		4
.L_3:
        /*0018*/ 	.byte	0x04, 0x12
        /*001a*/ 	.short	(.L_5 - .L_4)
	.align		4
.L_4:
        /*001c*/ 	.word	index@(_Z9LeakyRELUPfS_if)
        /*0020*/ 	.word	0x00000000
.L_5:


//--------------------- .nv.compat                --------------------------
	.section	.nv.compat,"",@"SHT_CUDA_COMPAT_INFO"
	.align	4
        /*0000*/ 	.byte	0x02, 0x09, 0x00, 0x00, 0x02, 0x02, 0x01, 0x00, 0x02, 0x05, 0x05, 0x00, 0x03, 0x07, 0x01, 0x01
        /*0010*/ 	.byte	0x02, 0x03, 0x00, 0x00, 0x02, 0x06, 0x01, 0x00, 0x04, 0x0b, 0x08, 0x00, 0x09, 0x00, 0x00, 0x00
        /*0020*/ 	.byte	0x00, 0x00, 0x00, 0x00


//--------------------- .nv.info._Z9LeakyRELUPfS_if --------------------------
	.section	.nv.info._Z9LeakyRELUPfS_if,"",@"SHT_CUDA_INFO"
	.sectionflags	@""
	.align	4


	//----- nvinfo : EIATTR_CUDA_API_VERSION
	.align		4
        /*0000*/ 	.byte	0x04, 0x37
        /*0002*/ 	.short	(.L_7 - .L_6)
.L_6:
        /*0004*/ 	.word	0x00000082


	//----- nvinfo : EIATTR_KPARAM_INFO
	.align		4
.L_7:
        /*0008*/ 	.byte	0x04, 0x17
        /*000a*/ 	.short	(.L_9 - .L_8)
.L_8:
        /*000c*/ 	.word	0x00000000
        /*0010*/ 	.short	0x0003
        /*0012*/ 	.short	0x0014
        /*0014*/ 	.byte	0x00, 0xf0, 0x11, 0x00


	//----- nvinfo : EIATTR_KPARAM_INFO
	.align		4
.L_9:
        /*0018*/ 	.byte	0x04, 0x17
        /*001a*/ 	.short	(.L_11 - .L_10)
.L_10:
        /*001c*/ 	.word	0x00000000
        /*0020*/ 	.short	0x0002
        /*0022*/ 	.short	0x0010
        /*0024*/ 	.byte	0x00, 0xf0, 0x11, 0x00


	//----- nvinfo : EIATTR_KPARAM_INFO
	.align		4
.L_11:
        /*0028*/ 	.byte	0x04, 0x17
        /*002a*/ 	.short	(.L_13 - .L_12)
.L_12:
        /*002c*/ 	.word	0x00000000
        /*0030*/ 	.short	0x0001
        /*0032*/ 	.short	0x0008
        /*0034*/ 	.byte	0x00, 0xf5, 0x21, 0x00


	//----- nvinfo : EIATTR_KPARAM_INFO
	.align		4
.L_13:
        /*0038*/ 	.byte	0x04, 0x17
        /*003a*/ 	.short	(.L_15 - .L_14)
.L_14:
        /*003c*/ 	.word	0x00000000
        /*0040*/ 	.short	0x0000
        /*0042*/ 	.short	0x0000
        /*0044*/ 	.byte	0x00, 0xf5, 0x21, 0x00


	//----- nvinfo : EIATTR_SPARSE_MMA_MASK
	.align		4
.L_15:
        /*0048*/ 	.byte	0x03, 0x50
        /*004a*/ 	.short	0x0000


	//----- nvinfo : EIATTR_MAXREG_COUNT
	.align		4
        /*004c*/ 	.byte	0x03, 0x1b
        /*004e*/ 	.short	0x00ff


	//----- nvinfo : EIATTR_MERCURY_ISA_VERSION
	.align		4
        /*0050*/ 	.byte	0x03, 0x5f
        /*0052*/ 	.short	0x0101


	//----- nvinfo : EIATTR_VRC_CTA_INIT_COUNT
	.align		4
        /*0054*/ 	.byte	0x02, 0x4a
	.zero		1
	.zero		1


	//----- nvinfo : EIATTR_EXIT_INSTR_OFFSETS
	.align		4
        /*0058*/ 	.byte	0x04, 0x1c
        /*005a*/ 	.short	(.L_17 - .L_16)


	//   ....[0]....
.L_16:
        /*005c*/ 	.word	0x00000070


	//   ....[1]....
        /*0060*/ 	.word	0x00000100


	//   ....[2]....
        /*0064*/ 	.word	0x00000160


	//----- nvinfo : EIATTR_CBANK_PARAM_SIZE
	.align		4
.L_17:
        /*0068*/ 	.byte	0x03, 0x19
        /*006a*/ 	.short	0x0018


	//----- nvinfo : EIATTR_PARAM_CBANK
	.align		4
        /*006c*/ 	.byte	0x04, 0x0a
        /*006e*/ 	.short	(.L_19 - .L_18)
	.align		4
.L_18:
        /*0070*/ 	.word	index@(.nv.constant0._Z9LeakyRELUPfS_if)
        /*0074*/ 	.short	0x0380
        /*0076*/ 	.short	0x0018


	//----- nvinfo : EIATTR_SW_WAR
	.align		4
.L_19:
        /*0078*/ 	.byte	0x04, 0x36
        /*007a*/ 	.short	(.L_21 - .L_20)
.L_20:
        /*007c*/ 	.word	0x00000008
.L_21:


//--------------------- .nv.callgraph             --------------------------
	.section	.nv.callgraph,"",@"SHT_CUDA_CALLGRAPH"
	.align	4
	.sectionentsize	8
	.align		4
        /*0000*/ 	.word	0x00000000
	.align		4
        /*0004*/ 	.word	0xffffffff
	.align		4
        /*0008*/ 	.word	0x00000000
	.align		4
        /*000c*/ 	.word	0xfffffffe
	.align		4
        /*0010*/ 	.word	0x00000000
	.align		4
        /*0014*/ 	.word	0xfffffffd
	.align		4
        /*0018*/ 	.word	0x00000000
	.align		4
        /*001c*/ 	.word	0xfffffffc


//--------------------- .text._Z9LeakyRELUPfS_if  --------------------------
	.section	.text._Z9LeakyRELUPfS_if,"ax",@progbits
	.align	128
        .global         _Z9LeakyRELUPfS_if
        .type           _Z9LeakyRELUPfS_if,@function
        .size           _Z9LeakyRELUPfS_if,(.L_x_1 - _Z9LeakyRELUPfS_if)
        .other          _Z9LeakyRELUPfS_if,@"STO_CUDA_ENTRY STV_DEFAULT"
_Z9LeakyRELUPfS_if:
.text._Z9LeakyRELUPfS_if:
[----:B------:R-:W-:Y:S01]  /*0000*/  LDC R1, c[0x0][0x37c] ;  /* 0x0000df00ff017b82 */ /* 0x000fe20000000800 */
[----:B------:R-:W0:Y:S07]  /*0010*/  S2R R0, SR_TID.X ;  /* 0x0000000000007919 */ /* 0x000e2e0000002100 */
[----:B------:R-:W0:Y:S01]  /*0020*/  S2UR UR4, SR_CTAID.X ;  /* 0x00000000000479c3 */ /* 0x000e220000002500 */
[----:B------:R-:W1:Y:S07]  /*0030*/  LDCU UR5, c[0x0][0x390] ;  /* 0x00007200ff0577ac */ /* 0x000e6e0008000800 */
[----:B------:R-:W0:Y:S02]  /*0040*/  LDC R7, c[0x0][0x360] ;  /* 0x0000d800ff077b82 */ /* 0x000e240000000800 */
[----:B0-----:R-:W-:-:S05]  /*0050*/  IMAD R7, R7, UR4, R0 ;  /* 0x0000000407077c24 */ /* 0x001fca000f8e0200 */
[----:B-1----:R-:W-:-:S13]  /*0060*/  ISETP.GE.AND P0, PT, R7, UR5, PT ;  /* 0x0000000507007c0c */ /* 0x002fda000bf06270 */
[----:B------:R-:W-:Y:S05]  /*0070*/  @P0 EXIT ;  /* 0x000000000000094d */ /* 0x000fea0003800000 */
[----:B------:R-:W0:Y:S01]  /*0080*/  LDC.64 R2, c[0x0][0x380] ;  /* 0x0000e000ff027b82 */ /* 0x000e220000000a00 */
[----:B------:R-:W1:Y:S01]  /*0090*/  LDCU.64 UR4, c[0x0][0x358] ;  /* 0x00006b00ff0477ac */ /* 0x000e620008000a00 */
[----:B0-----:R-:W-:-:S05]  /*00a0*/  IMAD.WIDE R2, R7, 0x4, R2 ;  /* 0x0000000407027825 */ /* 0x001fca00078e0202 */
[----:B-1----:R-:W2:Y:S02]  /*00b0*/  LDG.E R9, desc[UR4][R2.64] ;  /* 0x0000000402097981 */ /* 0x002ea4000c1e1900 */
[----:B--2---:R-:W-:-:S13]  /*00c0*/  FSETP.GE.AND P0, PT, R9, RZ, PT ;  /* 0x000000ff0900720b */ /* 0x004fda0003f06000 */
[----:B------:R-:W0:Y:S02]  /*00d0*/  @P0 LDC.64 R4, c[0x0][0x388] ;  /* 0x0000e200ff040b82 */ /* 0x000e240000000a00 */
[----:B0-----:R-:W-:-:S05]  /*00e0*/  @P0 IMAD.WIDE R4, R7, 0x4, R4 ;  /* 0x0000000407040825 */ /* 0x001fca00078e0204 */
[----:B------:R0:W-:Y:S01]  /*00f0*/  @P0 STG.E desc[UR4][R4.64], R9 ;  /* 0x0000000904000986 */ /* 0x0001e2000c101904 */
[----:B------:R-:W-:Y:S05]  /*0100*/  @P0 EXIT ;  /* 0x000000000000094d */ /* 0x000fea0003800000 */
[----:B------:R-:W1:Y:S01]  /*0110*/  LDC.64 R2, c[0x0][0x388] ;  /* 0x0000e200ff027b82 */ /* 0x000e620000000a00 */
[----:B------:R-:W0:Y:S02]  /*0120*/  LDCU UR6, c[0x0][0x394] ;  /* 0x00007280ff0677ac */ /* 0x000e240008000800 */
[----:B0-----:R-:W-:Y:S01]  /*0130*/  FMUL R9, R9, UR6 ;  /* 0x0000000609097c20 */ /* 0x001fe20008400000 */
[----:B-1----:R-:W-:-:S05]  /*0140*/  IMAD.WIDE R2, R7, 0x4, R2 ;  /* 0x0000000407027825 */ /* 0x002fca00078e0202 */
[----:B------:R-:W-:Y:S01]  /*0150*/  STG.E desc[UR4][R2.64], R9 ;  /* 0x0000000902007986 */ /* 0x000fe2000c101904 */
[----:B------:R-:W-:Y:S05]  /*0160*/  EXIT ;  /* 0x000000000000794d */ /* 0x000fea0003800000 */
.L_x_0:
[----:B------:R-:W-:-:S00]  /*0170*/  BRA `(.L_x_0) ;  /* 0xfffffffc00fc7947 */ /* 0x000fc0000383ffff */
[----:B------:R-:W-:-:S00]  /*0180*/  NOP ;  /* 0x0000000000007918 */ /* 0x000fc00000000000 */
[----:B------:R-:W-:-:S00]  /*0190*/  NOP ;  /* 0x0000000000007918 */ /* 0x000fc00000000000 */
[----:B------:R-:W-:-:S00]  /*01a0*/  NOP ;  /* 0x0000000000007918 */ /* 0x000fc00000000000 */
[----:B------:R-:W-:-:S00]  /*01b0*/  NOP ;  /* 0x0000000000007918 */ /* 0x000fc00000000000 */
[----:B------:R-:W-:-:S00]  /*01c0*/  NOP ;  /* 0x0000000000007918 */ /* 0x000fc00000000000 */
[----:B------:R-:W-:-:S00]  /*01d0*/  NOP ;  /* 0x0000000000007918 */ /* 0x000fc00000000000 */
[----:B------:R-:W-:-:S00]  /*01e0*/  NOP ;  /* 0x0000000000007918 */ /* 0x000fc00000000000 */
[----:B------:R-:W-:-:S00]  /*01f0*/  NOP ;  /* 0x0000000000007918 */ /* 0x000fc00000000000 */
.L_x_1:


//--------------------- .nv.shared.reserved.0     --------------------------
	.section	.nv.shared.reserved.0,"aw",@nobits
	.weak		__nv_reservedSMEM_offset_0_alias
	.size		__nv_reservedSMEM_offset_0_alias, 0, 64
	.other		__nv_reservedSMEM_offset_0_alias,@"STO_CUDA_RESERVED_SHARED STV_DEFAULT"
__nv_reservedSMEM_offset_0_alias:
	.zero		0
	.zero		64


//--------------------- .nv.constant0._Z9LeakyRELUPfS_if --------------------------
	.section	.nv.constant0._Z9LeakyRELUPfS_if,"a",@progbits
	.sectionflags	@""
	.align	4
.nv.constant0._Z9LeakyRELUPfS_if:
	.zero		920


//--------------------- SYMBOLS --------------------------

	.type		.nv.reservedSmem.offset0,@object
	.size		.nv.reservedSmem.offset0,0x4
